//
// Generated by NVIDIA NVVM Compiler
//
// Compiler Build ID: CL-36424714
// Cuda compilation tools, release 13.0, V13.0.88
// Based on NVVM 20.0.0
//

.version 9.0
.target sm_100
.address_size 64

	// .globl	_Z14matrixMulTiledPfS_S_ii
.extern .shared .align 16 .b8 sharedMemory[];

.visible .entry _Z14matrixMulTiledPfS_S_ii(
	.param .u64 .ptr .align 1 _Z14matrixMulTiledPfS_S_ii_param_0,
	.param .u64 .ptr .align 1 _Z14matrixMulTiledPfS_S_ii_param_1,
	.param .u64 .ptr .align 1 _Z14matrixMulTiledPfS_S_ii_param_2,
	.param .u32 _Z14matrixMulTiledPfS_S_ii_param_3,
	.param .u32 _Z14matrixMulTiledPfS_S_ii_param_4
)
{
	.reg .pred 	%p<11>;
	.reg .b32 	%r<95>;
	.reg .b32 	%f<73>;
	.reg .b64 	%rd<14>;

	ld.param.u64 	%rd4, [_Z14matrixMulTiledPfS_S_ii_param_1];
	ld.param.u64 	%rd5, [_Z14matrixMulTiledPfS_S_ii_param_2];
	ld.param.u32 	%r31, [_Z14matrixMulTiledPfS_S_ii_param_3];
	ld.param.u32 	%r32, [_Z14matrixMulTiledPfS_S_ii_param_4];
	mov.u32 	%r1, %tid.x;
	mov.u32 	%r2, %tid.y;
	mov.u32 	%r33, %ctaid.x;
	mov.u32 	%r34, %ctaid.y;
	mad.lo.s32 	%r3, %r32, %r34, %r2;
	mad.lo.s32 	%r4, %r32, %r33, %r1;
	div.s32 	%r5, %r31, %r32;
	setp.lt.s32 	%p1, %r5, 1;
	mov.f32 	%f71, 0f00000000;
	@%p1 bra 	$L__BB0_15;
	mul.lo.s32 	%r36, %r32, %r32;
	shl.b32 	%r37, %r36, 2;
	mov.u32 	%r38, sharedMemory;
	add.s32 	%r6, %r38, %r37;
	mad.lo.s32 	%r7, %r3, %r31, %r1;
	mul.lo.s32 	%r8, %r32, %r2;
	and.b32  	%r9, %r32, 7;
	and.b32  	%r10, %r32, 3;
	and.b32  	%r11, %r32, 2147483640;
	and.b32  	%r12, %r32, 1;
	neg.s32 	%r13, %r11;
	shl.b32 	%r39, %r1, 2;
	add.s32 	%r40, %r37, %r39;
	add.s32 	%r14, %r38, %r40;
	shl.b32 	%r15, %r32, 5;
	shl.b32 	%r16, %r32, 2;
	cvta.to.global.u64 	%rd1, %rd4;
	cvta.to.global.u64 	%rd2, %rd5;
	mov.f32 	%f71, 0f00000000;
	mov.b32 	%r88, 0;
$L__BB0_2:
	setp.lt.s32 	%p2, %r32, 1;
	mul.lo.s32 	%r41, %r88, %r32;
	add.s32 	%r42, %r7, %r41;
	mul.wide.s32 	%rd6, %r42, 4;
	add.s64 	%rd7, %rd1, %rd6;
	ld.global.f32 	%f17, [%rd7];
	add.s32 	%r43, %r8, %r1;
	shl.b32 	%r44, %r43, 2;
	add.s32 	%r46, %r38, %r44;
	st.shared.f32 	[%r46], %f17;
	add.s32 	%r47, %r41, %r2;
	mad.lo.s32 	%r48, %r47, %r31, %r4;
	mul.wide.s32 	%rd8, %r48, 4;
	add.s64 	%rd9, %rd2, %rd8;
	ld.global.f32 	%f18, [%rd9];
	add.s32 	%r49, %r6, %r44;
	st.shared.f32 	[%r49], %f18;
	bar.sync 	0;
	@%p2 bra 	$L__BB0_14;
	setp.lt.u32 	%p3, %r32, 8;
	mov.b32 	%r93, 0;
	@%p3 bra 	$L__BB0_6;
	shl.b32 	%r51, %r8, 2;
	add.s32 	%r53, %r51, %r38;
	add.s32 	%r89, %r53, 16;
	mov.u32 	%r90, %r14;
	mov.u32 	%r91, %r13;
$L__BB0_5:
	.pragma "nounroll";
	ld.shared.f32 	%f20, [%r89+-16];
	ld.shared.f32 	%f21, [%r90];
	fma.rn.f32 	%f22, %f20, %f21, %f71;
	ld.shared.f32 	%f23, [%r89+-12];
	add.s32 	%r54, %r90, %r16;
	ld.shared.f32 	%f24, [%r54];
	fma.rn.f32 	%f25, %f23, %f24, %f22;
	ld.shared.f32 	%f26, [%r89+-8];
	add.s32 	%r55, %r54, %r16;
	ld.shared.f32 	%f27, [%r55];
	fma.rn.f32 	%f28, %f26, %f27, %f25;
	ld.shared.f32 	%f29, [%r89+-4];
	add.s32 	%r56, %r55, %r16;
	ld.shared.f32 	%f30, [%r56];
	fma.rn.f32 	%f31, %f29, %f30, %f28;
	ld.shared.f32 	%f32, [%r89];
	add.s32 	%r57, %r56, %r16;
	ld.shared.f32 	%f33, [%r57];
	fma.rn.f32 	%f34, %f32, %f33, %f31;
	ld.shared.f32 	%f35, [%r89+4];
	add.s32 	%r58, %r57, %r16;
	ld.shared.f32 	%f36, [%r58];
	fma.rn.f32 	%f37, %f35, %f36, %f34;
	ld.shared.f32 	%f38, [%r89+8];
	add.s32 	%r59, %r58, %r16;
	ld.shared.f32 	%f39, [%r59];
	fma.rn.f32 	%f40, %f38, %f39, %f37;
	ld.shared.f32 	%f41, [%r89+12];
	add.s32 	%r60, %r59, %r16;
	ld.shared.f32 	%f42, [%r60];
	fma.rn.f32 	%f71, %f41, %f42, %f40;
	add.s32 	%r91, %r91, 8;
	add.s32 	%r90, %r90, %r15;
	add.s32 	%r89, %r89, 32;
	setp.ne.s32 	%p4, %r91, 0;
	mov.u32 	%r93, %r11;
	@%p4 bra 	$L__BB0_5;
$L__BB0_6:
	setp.eq.s32 	%p5, %r9, 0;
	@%p5 bra 	$L__BB0_14;
	add.s32 	%r61, %r9, -1;
	setp.lt.u32 	%p6, %r61, 3;
	@%p6 bra 	$L__BB0_9;
	add.s32 	%r62, %r93, %r8;
	shl.b32 	%r63, %r62, 2;
	add.s32 	%r65, %r38, %r63;
	ld.shared.f32 	%f44, [%r65];
	mad.lo.s32 	%r66, %r93, %r32, %r1;
	shl.b32 	%r67, %r66, 2;
	add.s32 	%r68, %r6, %r67;
	ld.shared.f32 	%f45, [%r68];
	fma.rn.f32 	%f46, %f44, %f45, %f71;
	ld.shared.f32 	%f47, [%r65+4];
	add.s32 	%r69, %r68, %r16;
	ld.shared.f32 	%f48, [%r69];
	fma.rn.f32 	%f49, %f47, %f48, %f46;
	ld.shared.f32 	%f50, [%r65+8];
	add.s32 	%r70, %r69, %r16;
	ld.shared.f32 	%f51, [%r70];
	fma.rn.f32 	%f52, %f50, %f51, %f49;
	ld.shared.f32 	%f53, [%r65+12];
	add.s32 	%r71, %r70, %r16;
	ld.shared.f32 	%f54, [%r71];
	fma.rn.f32 	%f71, %f53, %f54, %f52;
	add.s32 	%r93, %r93, 4;
$L__BB0_9:
	setp.eq.s32 	%p7, %r10, 0;
	@%p7 bra 	$L__BB0_14;
	setp.eq.s32 	%p8, %r10, 1;
	@%p8 bra 	$L__BB0_12;
	add.s32 	%r72, %r93, %r8;
	shl.b32 	%r73, %r72, 2;
	add.s32 	%r75, %r38, %r73;
	ld.shared.f32 	%f56, [%r75];
	mad.lo.s32 	%r76, %r93, %r32, %r1;
	shl.b32 	%r77, %r76, 2;
	add.s32 	%r78, %r6, %r77;
	ld.shared.f32 	%f57, [%r78];
	fma.rn.f32 	%f58, %f56, %f57, %f71;
	ld.shared.f32 	%f59, [%r75+4];
	add.s32 	%r79, %r78, %r16;
	ld.shared.f32 	%f60, [%r79];
	fma.rn.f32 	%f71, %f59, %f60, %f58;
	add.s32 	%r93, %r93, 2;
$L__BB0_12:
	setp.eq.s32 	%p9, %r12, 0;
	@%p9 bra 	$L__BB0_14;
	add.s32 	%r80, %r93, %r8;
	shl.b32 	%r81, %r80, 2;
	add.s32 	%r83, %r38, %r81;
	ld.shared.f32 	%f61, [%r83];
	mad.lo.s32 	%r84, %r93, %r32, %r1;
	shl.b32 	%r85, %r84, 2;
	add.s32 	%r86, %r6, %r85;
	ld.shared.f32 	%f62, [%r86];
	fma.rn.f32 	%f71, %f61, %f62, %f71;
$L__BB0_14:
	bar.sync 	0;
	add.s32 	%r88, %r88, 1;
	setp.ne.s32 	%p10, %r88, %r5;
	@%p10 bra 	$L__BB0_2;
$L__BB0_15:
	ld.param.u64 	%rd13, [_Z14matrixMulTiledPfS_S_ii_param_0];
	cvta.to.global.u64 	%rd10, %rd13;
	mad.lo.s32 	%r87, %r3, %r31, %r4;
	mul.wide.s32 	%rd11, %r87, 4;
	add.s64 	%rd12, %rd10, %rd11;
	st.global.f32 	[%rd12], %f71;
	ret;

}


// ===== COMPILED SASS (sm_100) =====

	.target	sm_100

	.elftype	@"ET_EXEC"


//--------------------- .note.nv.tkinfo           --------------------------
	.section	.note.nv.tkinfo,"",@"SHT_NOTE"
	.sectionflags	@"SHF_NOTE_NV_TKINFO"
	.tkinfo
        /*0018*/ 	.word	0x00000002
        /*0030*/ 	.string	""
        /*0030*/ 	.string	"ptxas"
        /*0030*/ 	.string	"Cuda compilation tools, release 13.0, V13.0.88"
        /*0030*/ 	.string	"Build cuda_13.0.r13.0/compiler.36424714_0"
        /*0030*/ 	.string	"-arch sm_100 -m 64 "



//--------------------- .note.nv.cuinfo           --------------------------
	.section	.note.nv.cuinfo,"",@"SHT_NOTE"
	.sectionflags	@"SHF_NOTE_NV_CUINFO"
        /*0018*/ 	.short	0x0002
        /*001a*/ 	.short	0x0064
        /*001c*/ 	.short	0x0082
	.zero		2


//--------------------- .nv.info                  --------------------------
	.section	.nv.info,"",@"SHT_CUDA_INFO"
	.align	4


	//----- nvinfo : EIATTR_REGCOUNT
	.align		4
        /*0000*/ 	.byte	0x04, 0x2f
        /*0002*/ 	.short	(.L_1 - .L_0)
	.align		4
.L_0:
        /*0004*/ 	.word	index@(_Z14matrixMulTiledPfS_S_ii)
        /*0008*/ 	.word	0x00000020


	//----- nvinfo : EIATTR_FRAME_SIZE
	.align		4
.L_1:
        /*000c*/ 	.byte	0x04, 0x11
        /*000e*/ 	.short	(.L_3 - .L_2)
	.align		4
.L_2:
        /*0010*/ 	.word	index@(_Z14matrixMulTiledPfS_S_ii)
        /*0014*/ 	.word	0x00000000


	//----- nvinfo : EIATTR_MIN_STACK_SIZE
	.align		4
.L_3:
        /*0018*/ 	.byte	0x04, 0x12
        /*001a*/ 	.short	(.L_5 - .L_4)
	.align		4
.L_4:
        /*001c*/ 	.word	index@(_Z14matrixMulTiledPfS_S_ii)
        /*0020*/ 	.word	0x00000000
.L_5:


//--------------------- .nv.compat                --------------------------
	.section	.nv.compat,"",@"SHT_CUDA_COMPAT_INFO"
	.align	4
        /*0000*/ 	.byte	0x02, 0x09, 0x00, 0x00, 0x02, 0x02, 0x01, 0x00, 0x02, 0x05, 0x05, 0x00, 0x03, 0x07, 0x01, 0x01
        /*0010*/ 	.byte	0x02, 0x03, 0x00, 0x00, 0x02, 0x06, 0x01, 0x00, 0x04, 0x0b, 0x08, 0x00, 0x09, 0x00, 0x00, 0x00
        /*0020*/ 	.byte	0x00, 0x00, 0x00, 0x00


//--------------------- .nv.info._Z14matrixMulTiledPfS_S_ii --------------------------
	.section	.nv.info._Z14matrixMulTiledPfS_S_ii,"",@"SHT_CUDA_INFO"
	.sectionflags	@""
	.align	4


	//----- nvinfo : EIATTR_CUDA_API_VERSION
	.align		4
        /*0000*/ 	.byte	0x04, 0x37
        /*0002*/ 	.short	(.L_7 - .L_6)
.L_6:
        /*0004*/ 	.word	0x00000082


	//----- nvinfo : EIATTR_KPARAM_INFO
	.align		4
.L_7:
        /*0008*/ 	.byte	0x04, 0x17
        /*000a*/ 	.short	(.L_9 - .L_8)
.L_8:
        /*000c*/ 	.word	0x00000000
        /*0010*/ 	.short	0x0004
        /*0012*/ 	.short	0x001c
        /*0014*/ 	.byte	0x00, 0xf0, 0x11, 0x00


	//----- nvinfo : EIATTR_KPARAM_INFO
	.align		4
.L_9:
        /*0018*/ 	.byte	0x04, 0x17
        /*001a*/ 	.short	(.L_11 - .L_10)
.L_10:
        /*001c*/ 	.word	0x00000000
        /*0020*/ 	.short	0x0003
        /*0022*/ 	.short	0x0018
        /*0024*/ 	.byte	0x00, 0xf0, 0x11, 0x00


	//----- nvinfo : EIATTR_KPARAM_INFO
	.align		4
.L_11:
        /*0028*/ 	.byte	0x04, 0x17
        /*002a*/ 	.short	(.L_13 - .L_12)
.L_12:
        /*002c*/ 	.word	0x00000000
        /*0030*/ 	.short	0x0002
        /*0032*/ 	.short	0x0010
        /*0034*/ 	.byte	0x00, 0xf5, 0x21, 0x00


	//----- nvinfo : EIATTR_KPARAM_INFO
	.align		4
.L_13:
        /*0038*/ 	.byte	0x04, 0x17
        /*003a*/ 	.short	(.L_15 - .L_14)
.L_14:
        /*003c*/ 	.word	0x00000000
        /*0040*/ 	.short	0x0001
        /*0042*/ 	.short	0x0008
        /*0044*/ 	.byte	0x00, 0xf5, 0x21, 0x00


	//----- nvinfo : EIATTR_KPARAM_INFO
	.align		4
.L_15:
        /*0048*/ 	.byte	0x04, 0x17
        /*004a*/ 	.short	(.L_17 - .L_16)
.L_16:
        /*004c*/ 	.word	0x00000000
        /*0050*/ 	.short	0x0000
        /*0052*/ 	.short	0x0000
        /*0054*/ 	.byte	0x00, 0xf5, 0x21, 0x00


	//----- nvinfo : EIATTR_SPARSE_MMA_MASK
	.align		4
.L_17:
        /*0058*/ 	.byte	0x03, 0x50
        /*005a*/ 	.short	0x0000


	//----- nvinfo : EIATTR_MAXREG_COUNT
	.align		4
        /*005c*/ 	.byte	0x03, 0x1b
        /*005e*/ 	.short	0x00ff


	//----- nvinfo : EIATTR_NUM_BARRIERS
	.align		4
        /*0060*/ 	.byte	0x02, 0x4c
        /*0062*/ 	.byte	0x01
	.zero		1


	//----- nvinfo : EIATTR_MERCURY_ISA_VERSION
	.align		4
        /*0064*/ 	.byte	0x03, 0x5f
        /*0066*/ 	.short	0x0101


	//----- nvinfo : EIATTR_VRC_CTA_INIT_COUNT
	.align		4
        /*0068*/ 	.byte	0x02, 0x4a
	.zero		1
	.zero		1


	//----- nvinfo : EIATTR_EXIT_INSTR_OFFSETS
	.align		4
        /*006c*/ 	.byte	0x04, 0x1c
        /*006e*/ 	.short	(.L_19 - .L_18)


	//   ....[0]....
.L_18:
        /*0070*/ 	.word	0x00000ab0


	//----- nvinfo : EIATTR_CBANK_PARAM_SIZE
	.align		4
.L_19:
        /*0074*/ 	.byte	0x03, 0x19
        /*0076*/ 	.short	0x0020


	//----- nvinfo : EIATTR_PARAM_CBANK
	.align		4
        /*0078*/ 	.byte	0x04, 0x0a
        /*007a*/ 	.short	(.L_21 - .L_20)
	.align		4
.L_20:
        /*007c*/ 	.word	index@(.nv.constant0._Z14matrixMulTiledPfS_S_ii)
        /*0080*/ 	.short	0x0380
        /*0082*/ 	.short	0x0020


	//----- nvinfo : EIATTR_SW_WAR
	.align		4
.L_21:
        /*0084*/ 	.byte	0x04, 0x36
        /*0086*/ 	.short	(.L_23 - .L_22)
.L_22:
        /*0088*/ 	.word	0x00000008
.L_23:


//--------------------- .nv.callgraph             --------------------------
	.section	.nv.callgraph,"",@"SHT_CUDA_CALLGRAPH"
	.align	4
	.sectionentsize	8
	.align		4
        /*0000*/ 	.word	0x00000000
	.align		4
        /*0004*/ 	.word	0xffffffff
	.align		4
        /*0008*/ 	.word	0x00000000
	.align		4
        /*000c*/ 	.word	0xfffffffe
	.align		4
        /*0010*/ 	.word	0x00000000
	.align		4
        /*0014*/ 	.word	0xfffffffd
	.align		4
        /*0018*/ 	.word	0x00000000
	.align		4
        /*001c*/ 	.word	0xfffffffc


//--------------------- .text._Z14matrixMulTiledPfS_S_ii --------------------------
	.section	.text._Z14matrixMulTiledPfS_S_ii,"ax",@progbits
	.align	128
        .global         _Z14matrixMulTiledPfS_S_ii
        .type           _Z14matrixMulTiledPfS_S_ii,@function
        .size           _Z14matrixMulTiledPfS_S_ii,(.L_x_8 - _Z14matrixMulTiledPfS_S_ii)
        .other          _Z14matrixMulTiledPfS_S_ii,@"STO_CUDA_ENTRY STV_DEFAULT"
_Z14matrixMulTiledPfS_S_ii:
.text._Z14matrixMulTiledPfS_S_ii:
[----:B------:R-:W-:Y:S08]  /*0000*/  LDC R1, c[0x0][0x37c] ;  /* 0x0000df00ff017b82 */ /* 0x000ff00000000800 */
[----:B------:R-:W0:Y:S01]  /*0010*/  LDC.64 R2, c[0x0][0x398] ;  /* 0x0000e600ff027b82 */ /* 0x000e220000000a00 */
[----:B------:R-:W1:Y:S01]  /*0020*/  S2R R8, SR_TID.X ;  /* 0x0000000000087919 */ /* 0x000e620000002100 */
[----:B------:R-:W2:Y:S01]  /*0030*/  LDCU.64 UR6, c[0x0][0x358] ;  /* 0x00006b00ff0677ac */ /* 0x000ea20008000a00 */
[----:B------:R-:W-:-:S05]  /*0040*/  MOV R19, RZ ;  /* 0x000000ff00137202 */ /* 0x000fca0000000f00 */
[----:B------:R-:W-:Y:S08]  /*0050*/  S2UR UR5, SR_CTAID.Y ;  /* 0x00000000000579c3 */ /* 0x000ff00000002600 */
[----:B------:R-:W1:Y:S01]  /*0060*/  S2UR UR4, SR_CTAID.X ;  /* 0x00000000000479c3 */ /* 0x000e620000002500 */
[----:B0-----:R-:W-:-:S04]  /*0070*/  IABS R7, R3 ;  /* 0x0000000300077213 */ /* 0x001fc80000000000 */
[----:B------:R-:W0:Y:S01]  /*0080*/  I2F.RP R0, R7 ;  /* 0x0000000700007306 */ /* 0x000e220000209400 */
[----:B-1----:R-:W-:-:S07]  /*0090*/  IMAD R13, R3, UR4, R8 ;  /* 0x00000004030d7c24 */ /* 0x002fce000f8e0208 */
[----:B0-----:R-:W0:Y:S02]  /*00a0*/  MUFU.RCP R0, R0 ;  /* 0x0000000000007308 */ /* 0x001e240000001000 */
[----:B0-----:R-:W-:-:S06]  /*00b0*/  IADD3 R4, PT, PT, R0, 0xffffffe, RZ ;  /* 0x0ffffffe00047810 */ /* 0x001fcc0007ffe0ff */
[----:B------:R0:W1:Y:S02]  /*00c0*/  F2I.FTZ.U32.TRUNC.NTZ R5, R4 ;  /* 0x0000000400057305 */ /* 0x000064000021f000 */
[----:B0-----:R-:W-:Y:S02]  /*00d0*/  HFMA2 R4, -RZ, RZ, 0, 0 ;  /* 0x00000000ff047431 */ /* 0x001fe400000001ff */
[----:B-1----:R-:W-:-:S04]  /*00e0*/  IMAD.MOV R6, RZ, RZ, -R5 ;  /* 0x000000ffff067224 */ /* 0x002fc800078e0a05 */
[----:B------:R-:W-:Y:S01]  /*00f0*/  IMAD R9, R6, R7, RZ ;  /* 0x0000000706097224 */ /* 0x000fe200078e02ff */
[----:B------:R-:W-:-:S03]  /*0100*/  IABS R6, R2 ;  /* 0x0000000200067213 */ /* 0x000fc60000000000 */
[----:B------:R-:W-:Y:S01]  /*0110*/  IMAD.HI.U32 R5, R5, R9, R4 ;  /* 0x0000000905057227 */ /* 0x000fe200078e0004 */
[----:B------:R-:W-:-:S04]  /*0120*/  LOP3.LUT R4, R2, R3, RZ, 0x3c, !PT ;  /* 0x0000000302047212 */ /* 0x000fc800078e3cff */
[----:B------:R-:W-:Y:S01]  /*0130*/  ISETP.GE.AND P1, PT, R4, RZ, PT ;  /* 0x000000ff0400720c */ /* 0x000fe20003f26270 */
[----:B------:R-:W-:-:S04]  /*0140*/  IMAD.HI.U32 R9, R5, R6, RZ ;  /* 0x0000000605097227 */ /* 0x000fc800078e00ff */
[----:B------:R-:W-:-:S04]  /*0150*/  IMAD.MOV R0, RZ, RZ, -R9 ;  /* 0x000000ffff007224 */ /* 0x000fc800078e0a09 */
[----:B------:R-:W-:-:S05]  /*0160*/  IMAD R0, R7, R0, R6 ;  /* 0x0000000007007224 */ /* 0x000fca00078e0206 */
[----:B------:R-:W-:-:S13]  /*0170*/  ISETP.GT.U32.AND P2, PT, R7, R0, PT ;  /* 0x000000000700720c */ /* 0x000fda0003f44070 */
[-C--:B------:R-:W-:Y:S01]  /*0180*/  @!P2 IADD3 R0, PT, PT, R0, -R7.reuse, RZ ;  /* 0x800000070000a210 */ /* 0x080fe20007ffe0ff */
[----:B------:R-:W-:Y:S01]  /*0190*/  @!P2 VIADD R9, R9, 0x1 ;  /* 0x000000010909a836 */ /* 0x000fe20000000000 */
[----:B------:R-:W-:Y:S02]  /*01a0*/  ISETP.NE.AND P2, PT, R3, RZ, PT ;  /* 0x000000ff0300720c */ /* 0x000fe40003f45270 */
[----:B------:R-:W-:Y:S02]  /*01b0*/  ISETP.GE.U32.AND P0, PT, R0, R7, PT ;  /* 0x000000070000720c */ /* 0x000fe40003f06070 */
[----:B------:R-:W0:Y:S11]  /*01c0*/  S2R R0, SR_TID.Y ;  /* 0x0000000000007919 */ /* 0x000e360000002200 */
[----:B------:R-:W-:-:S05]  /*01d0*/  @P0 IADD3 R9, PT, PT, R9, 0x1, RZ ;  /* 0x0000000109090810 */ /* 0x000fca0007ffe0ff */
[----:B------:R-:W-:Y:S01]  /*01e0*/  @!P1 IMAD.MOV R9, RZ, RZ, -R9 ;  /* 0x000000ffff099224 */ /* 0x000fe200078e0a09 */
[----:B------:R-:W-:-:S04]  /*01f0*/  @!P2 LOP3.LUT R9, RZ, R3, RZ, 0x33, !PT ;  /* 0x00000003ff09a212 */ /* 0x000fc800078e33ff */
[----:B------:R-:W-:Y:S01]  /*0200*/  ISETP.GE.AND P0, PT, R9, 0x1, PT ;  /* 0x000000010900780c */ /* 0x000fe20003f06270 */
[----:B0-----:R-:W-:-:S12]  /*0210*/  IMAD R11, R3, UR5, R0 ;  /* 0x00000005030b7c24 */ /* 0x001fd8000f8e0200 */
[----:B--2---:R-:W-:Y:S05]  /*0220*/  @!P0 BRA `(.L_x_0) ;  /* 0x0000000800108947 */ /* 0x004fea0003800000 */
[----:B------:R-:W0:Y:S01]  /*0230*/  S2UR UR5, SR_CgaCtaId ;  /* 0x00000000000579c3 */ /* 0x000e220000008800 */
[CC--:B------:R-:W-:Y:S01]  /*0240*/  IMAD R4, R3.reuse, R3.reuse, RZ ;  /* 0x0000000303047224 */ /* 0x0c0fe200078e02ff */
[----:B------:R-:W-:Y:S01]  /*0250*/  UMOV UR4, 0x400 ;  /* 0x0000040000047882 */ /* 0x000fe20000000000 */
[----:B------:R-:W-:Y:S01]  /*0260*/  LOP3.LUT R12, R3, 0x7ffffff8, RZ, 0xc0, !PT ;  /* 0x7ffffff8030c7812 */ /* 0x000fe200078ec0ff */
[----:B------:R-:W-:Y:S01]  /*0270*/  IMAD R10, R11, R2, R8 ;  /* 0x000000020b0a7224 */ /* 0x000fe200078e0208 */
[C---:B------:R-:W-:Y:S01]  /*0280*/  LOP3.LUT R20, R3.reuse, 0x7, RZ, 0xc0, !PT ;  /* 0x0000000703147812 */ /* 0x040fe200078ec0ff */
[----:B------:R-:W-:Y:S01]  /*0290*/  IMAD.SHL.U32 R17, R4, 0x4, RZ ;  /* 0x0000000404117824 */ /* 0x000fe200078e00ff */
[----:B------:R-:W-:Y:S01]  /*02a0*/  LOP3.LUT R14, R3, 0x3, RZ, 0xc0, !PT ;  /* 0x00000003030e7812 */ /* 0x000fe200078ec0ff */
[----:B------:R-:W-:Y:S01]  /*02b0*/  IMAD R15, R0, R3, RZ ;  /* 0x00000003000f7224 */ /* 0x000fe200078e02ff */
[----:B------:R-:W-:Y:S01]  /*02c0*/  IADD3 R16, PT, PT, -R12, RZ, RZ ;  /* 0x000000ff0c107210 */ /* 0x000fe20007ffe1ff */
[----:B------:R-:W-:Y:S01]  /*02d0*/  IMAD.MOV.U32 R19, RZ, RZ, RZ ;  /* 0x000000ffff137224 */ /* 0x000fe200078e00ff */
[----:B------:R-:W-:Y:S01]  /*02e0*/  LEA R18, R8, R17, 0x2 ;  /* 0x0000001108127211 */ /* 0x000fe200078e10ff */
[----:B0-----:R-:W-:-:S03]  /*02f0*/  ULEA UR5, UR5, UR4, 0x18 ;  /* 0x0000000405057291 */ /* 0x001fc6000f8ec0ff */
[----:B------:R-:W-:-:S03]  /*0300*/  UMOV UR4, URZ ;  /* 0x000000ff00047c82 */ /* 0x000fc60008000000 */
[----:B------:R-:W-:Y:S01]  /*0310*/  VIADD R17, R17, UR5 ;  /* 0x0000000511117c36 */ /* 0x000fe20008000000 */
[----:B------:R-:W-:-:S07]  /*0320*/  IADD3 R18, PT, PT, R18, UR5, RZ ;  /* 0x0000000512127c10 */ /* 0x000fce000fffe0ff */
.L_x_6:
[----:B0-----:R-:W0:Y:S08]  /*0330*/  LDC.64 R2, c[0x0][0x398] ;  /* 0x0000e600ff027b82 */ /* 0x001e300000000a00 */
[----:B------:R-:W1:Y:S08]  /*0340*/  LDC.64 R6, c[0x0][0x388] ;  /* 0x0000e200ff067b82 */ /* 0x000e700000000a00 */
[----:B------:R-:W2:Y:S01]  /*0350*/  LDC.64 R4, c[0x0][0x390] ;  /* 0x0000e400ff047b82 */ /* 0x000ea20000000a00 */
[----:B0-----:R-:W-:-:S02]  /*0360*/  IMAD R22, R3, UR4, R0 ;  /* 0x0000000403167c24 */ /* 0x001fc4000f8e0200 */
[----:B------:R-:W-:Y:S02]  /*0370*/  IMAD R21, R3, UR4, R10 ;  /* 0x0000000403157c24 */ /* 0x000fe4000f8e020a */
[----:B------:R-:W-:Y:S02]  /*0380*/  IMAD R23, R22, R2, R13 ;  /* 0x0000000216177224 */ /* 0x000fe400078e020d */
[----:B-1----:R-:W-:-:S06]  /*0390*/  IMAD.WIDE R6, R21, 0x4, R6 ;  /* 0x0000000415067825 */ /* 0x002fcc00078e0206 */
[----:B------:R-:W3:Y:S01]  /*03a0*/  LDG.E R6, desc[UR6][R6.64] ;  /* 0x0000000606067981 */ /* 0x000ee2000c1e1900 */
[----:B--2---:R-:W-:-:S06]  /*03b0*/  IMAD.WIDE R4, R23, 0x4, R4 ;  /* 0x0000000417047825 */ /* 0x004fcc00078e0204 */
[----:B------:R-:W2:Y:S01]  /*03c0*/  LDG.E R4, desc[UR6][R4.64] ;  /* 0x0000000604047981 */ /* 0x000ea2000c1e1900 */
[----:B------:R-:W-:Y:S01]  /*03d0*/  IMAD.IADD R22, R15, 0x1, R8 ;  /* 0x000000010f167824 */ /* 0x000fe200078e0208 */
[----:B------:R-:W-:Y:S01]  /*03e0*/  ISETP.GE.AND P1, PT, R3, 0x1, PT ;  /* 0x000000010300780c */ /* 0x000fe20003f26270 */
[----:B------:R-:W-:-:S03]  /*03f0*/  UIADD3 UR4, UPT, UPT, UR4, 0x1, URZ ;  /* 0x0000000104047890 */ /* 0x000fc6000fffe0ff */
[C---:B------:R-:W-:Y:S02]  /*0400*/  LEA R21, R22.reuse, UR5, 0x2 ;  /* 0x0000000516157c11 */ /* 0x040fe4000f8e10ff */
[----:B------:R-:W-:Y:S02]  /*0410*/  LEA R23, R22, R17, 0x2 ;  /* 0x0000001116177211 */ /* 0x000fe400078e10ff */
[----:B------:R-:W-:Y:S01]  /*0420*/  ISETP.NE.AND P0, PT, R9, UR4, PT ;  /* 0x0000000409007c0c */ /* 0x000fe2000bf05270 */
[----:B---3--:R0:W-:Y:S04]  /*0430*/  STS [R21], R6 ;  /* 0x0000000615007388 */ /* 0x0081e80000000800 */
[----:B--2---:R0:W-:Y:S01]  /*0440*/  STS [R23], R4 ;  /* 0x0000000417007388 */ /* 0x0041e20000000800 */
[----:B------:R-:W-:Y:S06]  /*0450*/  BAR.SYNC.DEFER_BLOCKING 0x0 ;  /* 0x0000000000007b1d */ /* 0x000fec0000010000 */
[----:B------:R-:W-:Y:S05]  /*0460*/  @!P1 BRA `(.L_x_1) ;  /* 0x0000000400789947 */ /* 0x000fea0003800000 */
[----:B------:R-:W-:Y:S01]  /*0470*/  ISETP.GE.U32.AND P1, PT, R3, 0x8, PT ;  /* 0x000000080300780c */ /* 0x000fe20003f26070 */
[----:B0-----:R-:W-:-:S12]  /*0480*/  IMAD.MOV.U32 R4, RZ, RZ, RZ ;  /* 0x000000ffff047224 */ /* 0x001fd800078e00ff */
[----:B------:R-:W-:Y:S05]  /*0490*/  @!P1 BRA `(.L_x_2) ;  /* 0x0000000000a49947 */ /* 0x000fea0003800000 */
[----:B------:R-:W-:Y:S01]  /*04a0*/  LEA R6, R15, UR5, 0x2 ;  /* 0x000000050f067c11 */ /* 0x000fe2000f8e10ff */
[----:B------:R-:W-:Y:S01]  /*04b0*/  IMAD.MOV.U32 R5, RZ, RZ, R16 ;  /* 0x000000ffff057224 */ /* 0x000fe200078e0010 */
[----:B------:R-:W-:Y:S02]  /*04c0*/  MOV R4, R18 ;  /* 0x0000001200047202 */ /* 0x000fe40000000f00 */
[----:B------:R-:W-:-:S07]  /*04d0*/  IADD3 R6, PT, PT, R6, 0x10, RZ ;  /* 0x0000001006067810 */ /* 0x000fce0007ffe0ff */
.L_x_3:
[----:B------:R-:W-:Y:S01]  /*04e0*/  IMAD R26, R3, 0x4, R4 ;  /* 0x00000004031a7824 */ /* 0x000fe200078e0204 */
[----:B------:R-:W-:Y:S01]  /*04f0*/  LDS R22, [R6+-0x10] ;  /* 0xfffff00006167984 */ /* 0x000fe20000000800 */
[----:B------:R-:W-:-:S03]  /*0500*/  IADD3 R5, PT, PT, R5, 0x8, RZ ;  /* 0x0000000805057810 */ /* 0x000fc60007ffe0ff */
[----:B------:R0:W1:Y:S01]  /*0510*/  LDS R7, [R4] ;  /* 0x0000000004077984 */ /* 0x0000620000000800 */
[----:B------:R-:W-:Y:S02]  /*0520*/  LEA R23, R3, R26, 0x2 ;  /* 0x0000001a03177211 */ /* 0x000fe400078e10ff */
[----:B------:R-:W-:Y:S01]  /*0530*/  ISETP.NE.AND P1, PT, R5, RZ, PT ;  /* 0x000000ff0500720c */ /* 0x000fe20003f25270 */
[----:B------:R-:W-:Y:S01]  /*0540*/  LDS R24, [R6+-0xc] ;  /* 0xfffff40006187984 */ /* 0x000fe20000000800 */
[----:B------:R-:W-:-:S03]  /*0550*/  LEA R25, R3, R23, 0x2 ;  /* 0x0000001703197211 */ /* 0x000fc600078e10ff */
[----:B------:R-:W2:Y:S01]  /*0560*/  LDS R21, [R26] ;  /* 0x000000001a157984 */ /* 0x000ea20000000800 */
[C---:B0-----:R-:W-:Y:S01]  /*0570*/  LEA R4, R3.reuse, R4, 0x5 ;  /* 0x0000000403047211 */ /* 0x041fe200078e28ff */
[----:B------:R-:W-:Y:S02]  /*0580*/  IMAD R29, R3, 0x4, R25 ;  /* 0x00000004031d7824 */ /* 0x000fe400078e0219 */
[----:B------:R-:W-:Y:S01]  /*0590*/  LDS R27, [R25] ;  /* 0x00000000191b7984 */ /* 0x000fe20000000800 */
[----:B-1----:R-:W-:-:S03]  /*05a0*/  FFMA R19, R22, R7, R19 ;  /* 0x0000000716137223 */ /* 0x002fc60000000013 */
[----:B------:R-:W-:Y:S04]  /*05b0*/  LDS R7, [R6+-0x8] ;  /* 0xfffff80006077984 */ /* 0x000fe80000000800 */
[----:B------:R-:W0:Y:S01]  /*05c0*/  LDS R22, [R23] ;  /* 0x0000000017167984 */ /* 0x000e220000000800 */
[----:B--2---:R-:W-:-:S03]  /*05d0*/  FFMA R28, R24, R21, R19 ;  /* 0x00000015181c7223 */ /* 0x004fc60000000013 */
[----:B------:R-:W1:Y:S04]  /*05e0*/  LDS R21, [R6+-0x4] ;  /* 0xfffffc0006157984 */ /* 0x000e680000000800 */
[----:B------:R-:W-:Y:S04]  /*05f0*/  LDS R19, [R6] ;  /* 0x0000000006137984 */ /* 0x000fe80000000800 */
[----:B------:R-:W2:Y:S01]  /*0600*/  LDS R24, [R29] ;  /* 0x000000001d187984 */ /* 0x000ea20000000800 */
[----:B0-----:R-:W-:Y:S01]  /*0610*/  FFMA R7, R7, R22, R28 ;  /* 0x0000001607077223 */ /* 0x001fe2000000001c */
[----:B------:R-:W-:-:S02]  /*0620*/  LEA R28, R3, R29, 0x2 ;  /* 0x0000001d031c7211 */ /* 0x000fc400078e10ff */
[----:B------:R-:W-:Y:S01]  /*0630*/  LDS R22, [R6+0x4] ;  /* 0x0000040006167984 */ /* 0x000fe20000000800 */
[----:B-1----:R-:W-:Y:S01]  /*0640*/  FFMA R26, R21, R27, R7 ;  /* 0x0000001b151a7223 */ /* 0x002fe20000000007 */
[C---:B------:R-:W-:Y:S02]  /*0650*/  LEA R21, R3.reuse, R28, 0x2 ;  /* 0x0000001c03157211 */ /* 0x040fe400078e10ff */
[----:B------:R-:W0:Y:S03]  /*0660*/  LDS R7, [R28] ;  /* 0x000000001c077984 */ /* 0x000e260000000800 */
[----:B------:R-:W-:Y:S02]  /*0670*/  IMAD R23, R3, 0x4, R21 ;  /* 0x0000000403177824 */ /* 0x000fe400078e0215 */
[----:B--2---:R-:W-:Y:S01]  /*0680*/  FFMA R19, R19, R24, R26 ;  /* 0x0000001813137223 */ /* 0x004fe2000000001a */
[----:B------:R-:W-:Y:S04]  /*0690*/  LDS R21, [R21] ;  /* 0x0000000015157984 */ /* 0x000fe80000000800 */
[----:B------:R-:W1:Y:S04]  /*06a0*/  LDS R24, [R6+0x8] ;  /* 0x0000080006187984 */ /* 0x000e680000000800 */
[----:B------:R-:W-:Y:S04]  /*06b0*/  LDS R23, [R23] ;  /* 0x0000000017177984 */ /* 0x000fe80000000800 */
[----:B------:R2:W3:Y:S02]  /*06c0*/  LDS R26, [R6+0xc] ;  /* 0x00000c00061a7984 */ /* 0x0004e40000000800 */
[----:B--2---:R-:W-:-:S02]  /*06d0*/  VIADD R6, R6, 0x20 ;  /* 0x0000002006067836 */ /* 0x004fc40000000000 */
[----:B0-----:R-:W-:-:S04]  /*06e0*/  FFMA R7, R22, R7, R19 ;  /* 0x0000000716077223 */ /* 0x001fc80000000013 */
[----:B-1----:R-:W-:-:S04]  /*06f0*/  FFMA R7, R24, R21, R7 ;  /* 0x0000001518077223 */ /* 0x002fc80000000007 */
[----:B---3--:R-:W-:Y:S01]  /*0700*/  FFMA R19, R26, R23, R7 ;  /* 0x000000171a137223 */ /* 0x008fe20000000007 */
[----:B------:R-:W-:Y:S06]  /*0710*/  @P1 BRA `(.L_x_3) ;  /* 0xfffffffc00701947 */ /* 0x000fec000383ffff */
[----:B------:R-:W-:-:S07]  /*0720*/  MOV R4, R12 ;  /* 0x0000000c00047202 */ /* 0x000fce0000000f00 */
.L_x_2:
[----:B------:R-:W-:-:S13]  /*0730*/  ISETP.NE.AND P1, PT, R20, RZ, PT ;  /* 0x000000ff1400720c */ /* 0x000fda0003f25270 */
[----:B------:R-:W-:Y:S05]  /*0740*/  @!P1 BRA `(.L_x_1) ;  /* 0x0000000000c09947 */ /* 0x000fea0003800000 */
[----:B------:R-:W-:Y:S02]  /*0750*/  IADD3 R5, PT, PT, R20, -0x1, RZ ;  /* 0xffffffff14057810 */ /* 0x000fe40007ffe0ff */
[----:B------:R-:W-:Y:S02]  /*0760*/  ISETP.NE.AND P2, PT, R14, RZ, PT ;  /* 0x000000ff0e00720c */ /* 0x000fe40003f45270 */
[----:B------:R-:W-:-:S13]  /*0770*/  ISETP.GE.U32.AND P1, PT, R5, 0x3, PT ;  /* 0x000000030500780c */ /* 0x000fda0003f26070 */
[----:B------:R-:W-:Y:S05]  /*0780*/  @!P1 BRA `(.L_x_4) ;  /* 0x0000000000509947 */ /* 0x000fea0003800000 */
[C---:B------:R-:W-:Y:S02]  /*0790*/  IMAD R6, R4.reuse, R3, R8 ;  /* 0x0000000304067224 */ /* 0x040fe400078e0208 */
[----:B------:R-:W-:Y:S01]  /*07a0*/  IMAD.IADD R5, R15, 0x1, R4 ;  /* 0x000000010f057824 */ /* 0x000fe200078e0204 */
[----:B------:R-:W-:Y:S02]  /*07b0*/  IADD3 R4, PT, PT, R4, 0x4, RZ ;  /* 0x0000000404047810 */ /* 0x000fe40007ffe0ff */
[----:B------:R-:W-:Y:S02]  /*07c0*/  LEA R24, R6, R17, 0x2 ;  /* 0x0000001106187211 */ /* 0x000fe400078e10ff */
[----:B------:R-:W-:Y:S02]  /*07d0*/  LEA R7, R5, UR5, 0x2 ;  /* 0x0000000505077c11 */ /* 0x000fe4000f8e10ff */
[C---:B------:R-:W-:Y:S02]  /*07e0*/  LEA R26, R3.reuse, R24, 0x2 ;  /* 0x00000018031a7211 */ /* 0x040fe400078e10ff */
[----:B------:R-:W-:Y:S03]  /*07f0*/  LDS R24, [R24] ;  /* 0x0000000018187984 */ /* 0x000fe60000000800 */
[C---:B------:R-:W-:Y:S01]  /*0800*/  IMAD R28, R3.reuse, 0x4, R26 ;  /* 0x00000004031c7824 */ /* 0x040fe200078e021a */
[----:B------:R-:W0:Y:S04]  /*0810*/  LDS R22, [R7] ;  /* 0x0000000007167984 */ /* 0x000e280000000800 */
[----:B------:R-:W-:Y:S01]  /*0820*/  LDS R6, [R7+0x4] ;  /* 0x0000040007067984 */ /* 0x000fe20000000800 */
[----:B------:R-:W-:-:S03]  /*0830*/  LEA R25, R3, R28, 0x2 ;  /* 0x0000001c03197211 */ /* 0x000fc600078e10ff */
[----:B------:R-:W1:Y:S04]  /*0840*/  LDS R26, [R26] ;  /* 0x000000001a1a7984 */ /* 0x000e680000000800 */
[----:B------:R-:W-:Y:S04]  /*0850*/  LDS R5, [R28] ;  /* 0x000000001c057984 */ /* 0x000fe80000000800 */
[----:B------:R-:W2:Y:S04]  /*0860*/  LDS R21, [R7+0x8] ;  /* 0x0000080007157984 */ /* 0x000ea80000000800 */
[----:B------:R-:W-:Y:S04]  /*0870*/  LDS R23, [R7+0xc] ;  /* 0x00000c0007177984 */ /* 0x000fe80000000800 */
[----:B------:R-:W3:Y:S01]  /*0880*/  LDS R25, [R25] ;  /* 0x0000000019197984 */ /* 0x000ee20000000800 */
[----:B0-----:R-:W-:-:S04]  /*0890*/  FFMA R19, R22, R24, R19 ;  /* 0x0000001816137223 */ /* 0x001fc80000000013 */
[----:B-1----:R-:W-:-:S04]  /*08a0*/  FFMA R6, R6, R26, R19 ;  /* 0x0000001a06067223 */ /* 0x002fc80000000013 */
[----:B--2---:R-:W-:-:S04]  /*08b0*/  FFMA R5, R21, R5, R6 ;  /* 0x0000000515057223 */ /* 0x004fc80000000006 */
[----:B---3--:R-:W-:-:S07]  /*08c0*/  FFMA R19, R23, R25, R5 ;  /* 0x0000001917137223 */ /* 0x008fce0000000005 */
.L_x_4:
[----:B------:R-:W-:Y:S05]  /*08d0*/  @!P2 BRA `(.L_x_1) ;  /* 0x00000000005ca947 */ /* 0x000fea0003800000 */
[----:B------:R-:W-:Y:S02]  /*08e0*/  ISETP.NE.AND P1, PT, R14, 0x1, PT ;  /* 0x000000010e00780c */ /* 0x000fe40003f25270 */
[----:B------:R-:W-:-:S11]  /*08f0*/  LOP3.LUT P2, RZ, R3, 0x1, RZ, 0xc0, !PT ;  /* 0x0000000103ff7812 */ /* 0x000fd6000784c0ff */
[----:B------:R-:W-:Y:S05]  /*0900*/  @!P1 BRA `(.L_x_5) ;  /* 0x0000000000309947 */ /* 0x000fea0003800000 */
[C---:B------:R-:W-:Y:S02]  /*0910*/  IMAD R6, R4.reuse, R3, R8 ;  /* 0x0000000304067224 */ /* 0x040fe400078e0208 */
[----:B------:R-:W-:Y:S02]  /*0920*/  IMAD.IADD R5, R15, 0x1, R4 ;  /* 0x000000010f057824 */ /* 0x000fe400078e0204 */
[----:B------:R-:W-:Y:S01]  /*0930*/  VIADD R4, R4, 0x2 ;  /* 0x0000000204047836 */ /* 0x000fe20000000000 */
[----:B------:R-:W-:Y:S02]  /*0940*/  LEA R22, R6, R17, 0x2 ;  /* 0x0000001106167211 */ /* 0x000fe400078e10ff */
[----:B------:R-:W-:Y:S02]  /*0950*/  LEA R5, R5, UR5, 0x2 ;  /* 0x0000000505057c11 */ /* 0x000fe4000f8e10ff */
[----:B------:R-:W-:Y:S01]  /*0960*/  LEA R23, R3, R22, 0x2 ;  /* 0x0000001603177211 */ /* 0x000fe200078e10ff */
[----:B------:R-:W-:Y:S04]  /*0970*/  LDS R7, [R22] ;  /* 0x0000000016077984 */ /* 0x000fe80000000800 */
[----:B------:R-:W0:Y:S04]  /*0980*/  LDS R6, [R5] ;  /* 0x0000000005067984 */ /* 0x000e280000000800 */
[----:B------:R-:W-:Y:S04]  /*0990*/  LDS R21, [R5+0x4] ;  /* 0x0000040005157984 */ /* 0x000fe80000000800 */
[----:B------:R-:W1:Y:S01]  /*09a0*/  LDS R23, [R23] ;  /* 0x0000000017177984 */ /* 0x000e620000000800 */
[----:B0-----:R-:W-:-:S04]  /*09b0*/  FFMA R6, R6, R7, R19 ;  /* 0x0000000706067223 */ /* 0x001fc80000000013 */
[----:B-1----:R-:W-:-:S07]  /*09c0*/  FFMA R19, R21, R23, R6 ;  /* 0x0000001715137223 */ /* 0x002fce0000000006 */
.L_x_5:
[----:B------:R-:W-:Y:S05]  /*09d0*/  @!P2 BRA `(.L_x_1) ;  /* 0x00000000001ca947 */ /* 0x000fea0003800000 */
[----:B------:R-:W-:Y:S01]  /*09e0*/  IMAD R6, R4, R3, R8 ;  /* 0x0000000304067224 */ /* 0x000fe200078e0208 */
[----:B------:R-:W-:-:S04]  /*09f0*/  IADD3 R3, PT, PT, R15, R4, RZ ;  /* 0x000000040f037210 */ /* 0x000fc80007ffe0ff */
[----:B------:R-:W-:Y:S02]  /*0a00*/  LEA R6, R6, R17, 0x2 ;  /* 0x0000001106067211 */ /* 0x000fe400078e10ff */
[----:B------:R-:W-:-:S04]  /*0a10*/  LEA R3, R3, UR5, 0x2 ;  /* 0x0000000503037c11 */ /* 0x000fc8000f8e10ff */
[----:B------:R-:W-:Y:S04]  /*0a20*/  LDS R6, [R6] ;  /* 0x0000000006067984 */ /* 0x000fe80000000800 */
[----:B------:R-:W0:Y:S02]  /*0a30*/  LDS R4, [R3] ;  /* 0x0000000003047984 */ /* 0x000e240000000800 */
[----:B0-----:R-:W-:-:S07]  /*0a40*/  FFMA R19, R4, R6, R19 ;  /* 0x0000000604137223 */ /* 0x001fce0000000013 */
.L_x_1:
[----:B------:R-:W-:Y:S06]  /*0a50*/  BAR.SYNC.DEFER_BLOCKING 0x0 ;  /* 0x0000000000007b1d */ /* 0x000fec0000010000 */
[----:B------:R-:W-:Y:S05]  /*0a60*/  @P0 BRA `(.L_x_6) ;  /* 0xfffffff800300947 */ /* 0x000fea000383ffff */
.L_x_0:
[----:B0-----:R-:W0:Y:S01]  /*0a70*/  LDC.64 R4, c[0x0][0x380] ;  /* 0x0000e000ff047b82 */ /* 0x001e220000000a00 */
[----:B------:R-:W-:-:S04]  /*0a80*/  IMAD R3, R11, R2, R13 ;  /* 0x000000020b037224 */ /* 0x000fc800078e020d */
[----:B0-----:R-:W-:-:S05]  /*0a90*/  IMAD.WIDE R2, R3, 0x4, R4 ;  /* 0x0000000403027825 */ /* 0x001fca00078e0204 */
[----:B------:R-:W-:Y:S01]  /*0aa0*/  STG.E desc[UR6][R2.64], R19 ;  /* 0x0000001302007986 */ /* 0x000fe2000c101906 */
[----:B------:R-:W-:Y:S05]  /*0ab0*/  EXIT ;  /* 0x000000000000794d */ /* 0x000fea0003800000 */
.L_x_7:
[----:B------:R-:W-:-:S00]  /*0ac0*/  BRA `(.L_x_7) ;  /* 0xfffffffc00fc7947 */ /* 0x000fc0000383ffff */
[----:B------:R-:W-:-:S00]  /*0ad0*/  NOP ;  /* 0x0000000000007918 */ /* 0x000fc00000000000 */
        /* <DEDUP_REMOVED lines=10> */
.L_x_8:


//--------------------- .nv.shared._Z14matrixMulTiledPfS_S_ii --------------------------
	.section	.nv.shared._Z14matrixMulTiledPfS_S_ii,"aw",@nobits
	.sectionflags	@""
	.align	16
	.zero		1024


//--------------------- .nv.shared.reserved.0     --------------------------
	.section	.nv.shared.reserved.0,"aw",@nobits
	.weak		__nv_reservedSMEM_offset_0_alias
	.size		__nv_reservedSMEM_offset_0_alias, 0, 64
	.other		__nv_reservedSMEM_offset_0_alias,@"STO_CUDA_RESERVED_SHARED STV_DEFAULT"
__nv_reservedSMEM_offset_0_alias:
	.zero		0
	.zero		64


//--------------------- .nv.constant0._Z14matrixMulTiledPfS_S_ii --------------------------
	.section	.nv.constant0._Z14matrixMulTiledPfS_S_ii,"a",@progbits
	.sectionflags	@""
	.align	4
.nv.constant0._Z14matrixMulTiledPfS_S_ii:
	.zero		928


//--------------------- SYMBOLS --------------------------

	.type		.nv.reservedSmem.offset0,@object
	.size		.nv.reservedSmem.offset0,0x4
	.type		.nv.reservedSmem.cap,@object
	.size		.nv.reservedSmem.cap,0x4
